//
// Generated by NVIDIA NVVM Compiler
//
// Compiler Build ID: CL-36424714
// Cuda compilation tools, release 13.0, V13.0.88
// Based on NVVM 20.0.0
//

.version 9.0
.target sm_100
.address_size 64

	// .globl	_Z6MatAddPfS_S_i

.visible .entry _Z6MatAddPfS_S_i(
	.param .u64 .ptr .align 1 _Z6MatAddPfS_S_i_param_0,
	.param .u64 .ptr .align 1 _Z6MatAddPfS_S_i_param_1,
	.param .u64 .ptr .align 1 _Z6MatAddPfS_S_i_param_2,
	.param .u32 _Z6MatAddPfS_S_i_param_3
)
{
	.reg .pred 	%p<2>;
	.reg .b32 	%r<12>;
	.reg .b32 	%f<4>;
	.reg .b64 	%rd<11>;

	ld.param.u64 	%rd1, [_Z6MatAddPfS_S_i_param_0];
	ld.param.u64 	%rd2, [_Z6MatAddPfS_S_i_param_1];
	ld.param.u64 	%rd3, [_Z6MatAddPfS_S_i_param_2];
	ld.param.u32 	%r2, [_Z6MatAddPfS_S_i_param_3];
	mov.u32 	%r3, %ctaid.x;
	mov.u32 	%r4, %ntid.x;
	mov.u32 	%r5, %tid.x;
	mad.lo.s32 	%r6, %r3, %r4, %r5;
	mov.u32 	%r7, %ctaid.y;
	mov.u32 	%r8, %ntid.y;
	mov.u32 	%r9, %tid.y;
	mad.lo.s32 	%r10, %r7, %r8, %r9;
	mad.lo.s32 	%r1, %r2, %r10, %r6;
	max.s32 	%r11, %r10, %r6;
	setp.ge.s32 	%p1, %r11, %r2;
	@%p1 bra 	$L__BB0_2;
	cvta.to.global.u64 	%rd4, %rd1;
	cvta.to.global.u64 	%rd5, %rd2;
	cvta.to.global.u64 	%rd6, %rd3;
	mul.wide.s32 	%rd7, %r1, 4;
	add.s64 	%rd8, %rd4, %rd7;
	ld.global.f32 	%f1, [%rd8];
	add.s64 	%rd9, %rd5, %rd7;
	ld.global.f32 	%f2, [%rd9];
	add.f32 	%f3, %f1, %f2;
	add.s64 	%rd10, %rd6, %rd7;
	st.global.f32 	[%rd10], %f3;
$L__BB0_2:
	ret;

}


// ===== COMPILED SASS (sm_100) =====

	.target	sm_100

	.elftype	@"ET_EXEC"


//--------------------- .note.nv.tkinfo           --------------------------
	.section	.note.nv.tkinfo,"",@"SHT_NOTE"
	.sectionflags	@"SHF_NOTE_NV_TKINFO"
	.tkinfo
        /*0018*/ 	.word	0x00000002
        /*0030*/ 	.string	""
        /*0030*/ 	.string	"ptxas"
        /*0030*/ 	.string	"Cuda compilation tools, release 13.0, V13.0.88"
        /*0030*/ 	.string	"Build cuda_13.0.r13.0/compiler.36424714_0"
        /*0030*/ 	.string	"-arch sm_100 -m 64 "



//--------------------- .note.nv.cuinfo           --------------------------
	.section	.note.nv.cuinfo,"",@"SHT_NOTE"
	.sectionflags	@"SHF_NOTE_NV_CUINFO"
        /*0018*/ 	.short	0x0002
        /*001a*/ 	.short	0x0064
        /*001c*/ 	.short	0x0082
	.zero		2


//--------------------- .nv.info                  --------------------------
	.section	.nv.info,"",@"SHT_CUDA_INFO"
	.align	4


	//----- nvinfo : EIATTR_REGCOUNT
	.align		4
        /*0000*/ 	.byte	0x04, 0x2f
        /*0002*/ 	.short	(.L_1 - .L_0)
	.align		4
.L_0:
        /*0004*/ 	.word	index@(_Z6MatAddPfS_S_i)
        /*0008*/ 	.word	0x0000000c


	//----- nvinfo : EIATTR_FRAME_SIZE
	.align		4
.L_1:
        /*000c*/ 	.byte	0x04, 0x11
        /*000e*/ 	.short	(.L_3 - .L_2)
	.align		4
.L_2:
        /*0010*/ 	.word	index@(_Z6MatAddPfS_S_i)
        /*0014*/ 	.word	0x00000000


	//----- nvinfo : EIATTR_MIN_STACK_SIZE
	.align		4
.L_3:
        /*0018*/ 	.byte	0x04, 0x12
        /*001a*/ 	.short	(.L_5 - .L_4)
	.align		4
.L_4:
        /*001c*/ 	.word	index@(_Z6MatAddPfS_S_i)
        /*0020*/ 	.word	0x00000000
.L_5:


//--------------------- .nv.compat                --------------------------
	.section	.nv.compat,"",@"SHT_CUDA_COMPAT_INFO"
	.align	4
        /*0000*/ 	.byte	0x02, 0x09, 0x00, 0x00, 0x02, 0x02, 0x01, 0x00, 0x02, 0x05, 0x05, 0x00, 0x03, 0x07, 0x01, 0x01
        /*0010*/ 	.byte	0x02, 0x03, 0x00, 0x00, 0x02, 0x06, 0x01, 0x00, 0x04, 0x0b, 0x08, 0x00, 0x09, 0x00, 0x00, 0x00
        /*0020*/ 	.byte	0x00, 0x00, 0x00, 0x00


//--------------------- .nv.info._Z6MatAddPfS_S_i --------------------------
	.section	.nv.info._Z6MatAddPfS_S_i,"",@"SHT_CUDA_INFO"
	.sectionflags	@""
	.align	4


	//----- nvinfo : EIATTR_CUDA_API_VERSION
	.align		4
        /*0000*/ 	.byte	0x04, 0x37
        /*0002*/ 	.short	(.L_7 - .L_6)
.L_6:
        /*0004*/ 	.word	0x00000082


	//----- nvinfo : EIATTR_KPARAM_INFO
	.align		4
.L_7:
        /*0008*/ 	.byte	0x04, 0x17
        /*000a*/ 	.short	(.L_9 - .L_8)
.L_8:
        /*000c*/ 	.word	0x00000000
        /*0010*/ 	.short	0x0003
        /*0012*/ 	.short	0x0018
        /*0014*/ 	.byte	0x00, 0xf0, 0x11, 0x00


	//----- nvinfo : EIATTR_KPARAM_INFO
	.align		4
.L_9:
        /*0018*/ 	.byte	0x04, 0x17
        /*001a*/ 	.short	(.L_11 - .L_10)
.L_10:
        /*001c*/ 	.word	0x00000000
        /*0020*/ 	.short	0x0002
        /*0022*/ 	.short	0x0010
        /*0024*/ 	.byte	0x00, 0xf5, 0x21, 0x00


	//----- nvinfo : EIATTR_KPARAM_INFO
	.align		4
.L_11:
        /*0028*/ 	.byte	0x04, 0x17
        /*002a*/ 	.short	(.L_13 - .L_12)
.L_12:
        /*002c*/ 	.word	0x00000000
        /*0030*/ 	.short	0x0001
        /*0032*/ 	.short	0x0008
        /*0034*/ 	.byte	0x00, 0xf5, 0x21, 0x00


	//----- nvinfo : EIATTR_KPARAM_INFO
	.align		4
.L_13:
        /*0038*/ 	.byte	0x04, 0x17
        /*003a*/ 	.short	(.L_15 - .L_14)
.L_14:
        /*003c*/ 	.word	0x00000000
        /*0040*/ 	.short	0x0000
        /*0042*/ 	.short	0x0000
        /*0044*/ 	.byte	0x00, 0xf5, 0x21, 0x00


	//----- nvinfo : EIATTR_SPARSE_MMA_MASK
	.align		4
.L_15:
        /*0048*/ 	.byte	0x03, 0x50
        /*004a*/ 	.short	0x0000


	//----- nvinfo : EIATTR_MAXREG_COUNT
	.align		4
        /*004c*/ 	.byte	0x03, 0x1b
        /*004e*/ 	.short	0x00ff


	//----- nvinfo : EIATTR_MERCURY_ISA_VERSION
	.align		4
        /*0050*/ 	.byte	0x03, 0x5f
        /*0052*/ 	.short	0x0101


	//----- nvinfo : EIATTR_VRC_CTA_INIT_COUNT
	.align		4
        /*0054*/ 	.byte	0x02, 0x4a
	.zero		1
	.zero		1


	//----- nvinfo : EIATTR_EXIT_INSTR_OFFSETS
	.align		4
        /*0058*/ 	.byte	0x04, 0x1c
        /*005a*/ 	.short	(.L_17 - .L_16)


	//   ....[0]....
.L_16:
        /*005c*/ 	.word	0x000000d0


	//   ....[1]....
        /*0060*/ 	.word	0x00000190


	//----- nvinfo : EIATTR_CBANK_PARAM_SIZE
	.align		4
.L_17:
        /*0064*/ 	.byte	0x03, 0x19
        /*0066*/ 	.short	0x001c


	//----- nvinfo : EIATTR_PARAM_CBANK
	.align		4
        /*0068*/ 	.byte	0x04, 0x0a
        /*006a*/ 	.short	(.L_19 - .L_18)
	.align		4
.L_18:
        /*006c*/ 	.word	index@(.nv.constant0._Z6MatAddPfS_S_i)
        /*0070*/ 	.short	0x0380
        /*0072*/ 	.short	0x001c


	//----- nvinfo : EIATTR_SW_WAR
	.align		4
.L_19:
        /*0074*/ 	.byte	0x04, 0x36
        /*0076*/ 	.short	(.L_21 - .L_20)
.L_20:
        /*0078*/ 	.word	0x00000008
.L_21:


//--------------------- .nv.callgraph             --------------------------
	.section	.nv.callgraph,"",@"SHT_CUDA_CALLGRAPH"
	.align	4
	.sectionentsize	8
	.align		4
        /*0000*/ 	.word	0x00000000
	.align		4
        /*0004*/ 	.word	0xffffffff
	.align		4
        /*0008*/ 	.word	0x00000000
	.align		4
        /*000c*/ 	.word	0xfffffffe
	.align		4
        /*0010*/ 	.word	0x00000000
	.align		4
        /*0014*/ 	.word	0xfffffffd
	.align		4
        /*0018*/ 	.word	0x00000000
	.align		4
        /*001c*/ 	.word	0xfffffffc


//--------------------- .text._Z6MatAddPfS_S_i    --------------------------
	.section	.text._Z6MatAddPfS_S_i,"ax",@progbits
	.align	128
        .global         _Z6MatAddPfS_S_i
        .type           _Z6MatAddPfS_S_i,@function
        .size           _Z6MatAddPfS_S_i,(.L_x_1 - _Z6MatAddPfS_S_i)
        .other          _Z6MatAddPfS_S_i,@"STO_CUDA_ENTRY STV_DEFAULT"
_Z6MatAddPfS_S_i:
.text._Z6MatAddPfS_S_i:
[----:B------:R-:W-:Y:S01]  /*0000*/  LDC R1, c[0x0][0x37c] ;  /* 0x0000df00ff017b82 */ /* 0x000fe20000000800 */
[----:B------:R-:W0:Y:S07]  /*0010*/  S2R R3, SR_TID.X ;  /* 0x0000000000037919 */ /* 0x000e2e0000002100 */
[----:B------:R-:W0:Y:S01]  /*0020*/  S2UR UR4, SR_CTAID.X ;  /* 0x00000000000479c3 */ /* 0x000e220000002500 */
[----:B------:R-:W1:Y:S01]  /*0030*/  LDCU UR6, c[0x0][0x398] ;  /* 0x00007300ff0677ac */ /* 0x000e620008000800 */
[----:B------:R-:W2:Y:S06]  /*0040*/  S2R R5, SR_TID.Y ;  /* 0x0000000000057919 */ /* 0x000eac0000002200 */
[----:B------:R-:W0:Y:S08]  /*0050*/  LDC R0, c[0x0][0x360] ;  /* 0x0000d800ff007b82 */ /* 0x000e300000000800 */
[----:B------:R-:W2:Y:S08]  /*0060*/  S2UR UR5, SR_CTAID.Y ;  /* 0x00000000000579c3 */ /* 0x000eb00000002600 */
[----:B------:R-:W2:Y:S01]  /*0070*/  LDC R2, c[0x0][0x364] ;  /* 0x0000d900ff027b82 */ /* 0x000ea20000000800 */
[----:B0-----:R-:W-:-:S02]  /*0080*/  IMAD R0, R0, UR4, R3 ;  /* 0x0000000400007c24 */ /* 0x001fc4000f8e0203 */
[----:B--2---:R-:W-:-:S04]  /*0090*/  IMAD R3, R2, UR5, R5 ;  /* 0x0000000502037c24 */ /* 0x004fc8000f8e0205 */
[----:B-1----:R-:W-:Y:S01]  /*00a0*/  IMAD R9, R3, UR6, R0 ;  /* 0x0000000603097c24 */ /* 0x002fe2000f8e0200 */
[----:B------:R-:W-:-:S04]  /*00b0*/  VIMNMX R2, PT, PT, R0, R3, !PT ;  /* 0x0000000300027248 */ /* 0x000fc80007fe0100 */
[----:B------:R-:W-:-:S13]  /*00c0*/  ISETP.GE.AND P0, PT, R2, UR6, PT ;  /* 0x0000000602007c0c */ /* 0x000fda000bf06270 */
[----:B------:R-:W-:Y:S05]  /*00d0*/  @P0 EXIT ;  /* 0x000000000000094d */ /* 0x000fea0003800000 */
[----:B------:R-:W0:Y:S01]  /*00e0*/  LDC.64 R2, c[0x0][0x380] ;  /* 0x0000e000ff027b82 */ /* 0x000e220000000a00 */
[----:B------:R-:W1:Y:S07]  /*00f0*/  LDCU.64 UR4, c[0x0][0x358] ;  /* 0x00006b00ff0477ac */ /* 0x000e6e0008000a00 */
[----:B------:R-:W2:Y:S08]  /*0100*/  LDC.64 R4, c[0x0][0x388] ;  /* 0x0000e200ff047b82 */ /* 0x000eb00000000a00 */
[----:B------:R-:W3:Y:S01]  /*0110*/  LDC.64 R6, c[0x0][0x390] ;  /* 0x0000e400ff067b82 */ /* 0x000ee20000000a00 */
[----:B0-----:R-:W-:-:S06]  /*0120*/  IMAD.WIDE R2, R9, 0x4, R2 ;  /* 0x0000000409027825 */ /* 0x001fcc00078e0202 */
[----:B-1----:R-:W4:Y:S01]  /*0130*/  LDG.E R2, desc[UR4][R2.64] ;  /* 0x0000000402027981 */ /* 0x002f22000c1e1900 */
[----:B--2---:R-:W-:-:S06]  /*0140*/  IMAD.WIDE R4, R9, 0x4, R4 ;  /* 0x0000000409047825 */ /* 0x004fcc00078e0204 */
[----:B------:R-:W4:Y:S01]  /*0150*/  LDG.E R5, desc[UR4][R4.64] ;  /* 0x0000000404057981 */ /* 0x000f22000c1e1900 */
[----:B---3--:R-:W-:-:S04]  /*0160*/  IMAD.WIDE R6, R9, 0x4, R6 ;  /* 0x0000000409067825 */ /* 0x008fc800078e0206 */
[----:B----4-:R-:W-:-:S05]  /*0170*/  FADD R9, R2, R5 ;  /* 0x0000000502097221 */ /* 0x010fca0000000000 */
[----:B------:R-:W-:Y:S01]  /*0180*/  STG.E desc[UR4][R6.64], R9 ;  /* 0x0000000906007986 */ /* 0x000fe2000c101904 */
[----:B------:R-:W-:Y:S05]  /*0190*/  EXIT ;  /* 0x000000000000794d */ /* 0x000fea0003800000 */
.L_x_0:
[----:B------:R-:W-:-:S00]  /*01a0*/  BRA `(.L_x_0) ;  /* 0xfffffffc00fc7947 */ /* 0x000fc0000383ffff */
[----:B------:R-:W-:-:S00]  /*01b0*/  NOP ;  /* 0x0000000000007918 */ /* 0x000fc00000000000 */
        /* <DEDUP_REMOVED lines=12> */
.L_x_1:


//--------------------- .nv.shared.reserved.0     --------------------------
	.section	.nv.shared.reserved.0,"aw",@nobits
	.weak		__nv_reservedSMEM_offset_0_alias
	.size		__nv_reservedSMEM_offset_0_alias, 0, 64
	.other		__nv_reservedSMEM_offset_0_alias,@"STO_CUDA_RESERVED_SHARED STV_DEFAULT"
__nv_reservedSMEM_offset_0_alias:
	.zero		0
	.zero		64


//--------------------- .nv.constant0._Z6MatAddPfS_S_i --------------------------
	.section	.nv.constant0._Z6MatAddPfS_S_i,"a",@progbits
	.sectionflags	@""
	.align	4
.nv.constant0._Z6MatAddPfS_S_i:
	.zero		924


//--------------------- SYMBOLS --------------------------

	.type		.nv.reservedSmem.offset0,@object
	.size		.nv.reservedSmem.offset0,0x4
